//
// Generated by NVIDIA NVVM Compiler
//
// Compiler Build ID: CL-36424714
// Cuda compilation tools, release 13.0, V13.0.88
// Based on NVVM 20.0.0
//

.version 9.0
.target sm_100
.address_size 64

	// .globl	_Z8DecreaseiiPi

.visible .entry _Z8DecreaseiiPi(
	.param .u32 _Z8DecreaseiiPi_param_0,
	.param .u32 _Z8DecreaseiiPi_param_1,
	.param .u64 .ptr .align 1 _Z8DecreaseiiPi_param_2
)
{
	.reg .b32 	%r<4>;
	.reg .b64 	%rd<3>;

	ld.param.u32 	%r1, [_Z8DecreaseiiPi_param_0];
	ld.param.u32 	%r2, [_Z8DecreaseiiPi_param_1];
	ld.param.u64 	%rd1, [_Z8DecreaseiiPi_param_2];
	cvta.to.global.u64 	%rd2, %rd1;
	sub.s32 	%r3, %r1, %r2;
	st.global.u32 	[%rd2], %r3;
	ret;

}


// ===== COMPILED SASS (sm_100) =====

	.target	sm_100

	.elftype	@"ET_EXEC"


//--------------------- .note.nv.tkinfo           --------------------------
	.section	.note.nv.tkinfo,"",@"SHT_NOTE"
	.sectionflags	@"SHF_NOTE_NV_TKINFO"
	.tkinfo
        /*0018*/ 	.word	0x00000002
        /*0030*/ 	.string	""
        /*0030*/ 	.string	"ptxas"
        /*0030*/ 	.string	"Cuda compilation tools, release 13.0, V13.0.88"
        /*0030*/ 	.string	"Build cuda_13.0.r13.0/compiler.36424714_0"
        /*0030*/ 	.string	"-arch sm_100 -m 64 "



//--------------------- .note.nv.cuinfo           --------------------------
	.section	.note.nv.cuinfo,"",@"SHT_NOTE"
	.sectionflags	@"SHF_NOTE_NV_CUINFO"
        /*0018*/ 	.short	0x0002
        /*001a*/ 	.short	0x0064
        /*001c*/ 	.short	0x0082
	.zero		2


//--------------------- .nv.info                  --------------------------
	.section	.nv.info,"",@"SHT_CUDA_INFO"
	.align	4


	//----- nvinfo : EIATTR_REGCOUNT
	.align		4
        /*0000*/ 	.byte	0x04, 0x2f
        /*0002*/ 	.short	(.L_1 - .L_0)
	.align		4
.L_0:
        /*0004*/ 	.word	index@(_Z8DecreaseiiPi)
        /*0008*/ 	.word	0x00000008


	//----- nvinfo : EIATTR_FRAME_SIZE
	.align		4
.L_1:
        /*000c*/ 	.byte	0x04, 0x11
        /*000e*/ 	.short	(.L_3 - .L_2)
	.align		4
.L_2:
        /*0010*/ 	.word	index@(_Z8DecreaseiiPi)
        /*0014*/ 	.word	0x00000000


	//----- nvinfo : EIATTR_MIN_STACK_SIZE
	.align		4
.L_3:
        /*0018*/ 	.byte	0x04, 0x12
        /*001a*/ 	.short	(.L_5 - .L_4)
	.align		4
.L_4:
        /*001c*/ 	.word	index@(_Z8DecreaseiiPi)
        /*0020*/ 	.word	0x00000000
.L_5:


//--------------------- .nv.compat                --------------------------
	.section	.nv.compat,"",@"SHT_CUDA_COMPAT_INFO"
	.align	4
        /*0000*/ 	.byte	0x02, 0x09, 0x00, 0x00, 0x02, 0x02, 0x01, 0x00, 0x02, 0x05, 0x05, 0x00, 0x03, 0x07, 0x01, 0x01
        /*0010*/ 	.byte	0x02, 0x03, 0x00, 0x00, 0x02, 0x06, 0x01, 0x00, 0x04, 0x0b, 0x08, 0x00, 0x09, 0x00, 0x00, 0x00
        /*0020*/ 	.byte	0x00, 0x00, 0x00, 0x00


//--------------------- .nv.info._Z8DecreaseiiPi  --------------------------
	.section	.nv.info._Z8DecreaseiiPi,"",@"SHT_CUDA_INFO"
	.sectionflags	@""
	.align	4


	//----- nvinfo : EIATTR_CUDA_API_VERSION
	.align		4
        /*0000*/ 	.byte	0x04, 0x37
        /*0002*/ 	.short	(.L_7 - .L_6)
.L_6:
        /*0004*/ 	.word	0x00000082


	//----- nvinfo : EIATTR_KPARAM_INFO
	.align		4
.L_7:
        /*0008*/ 	.byte	0x04, 0x17
        /*000a*/ 	.short	(.L_9 - .L_8)
.L_8:
        /*000c*/ 	.word	0x00000000
        /*0010*/ 	.short	0x0002
        /*0012*/ 	.short	0x0008
        /*0014*/ 	.byte	0x00, 0xf5, 0x21, 0x00


	//----- nvinfo : EIATTR_KPARAM_INFO
	.align		4
.L_9:
        /*0018*/ 	.byte	0x04, 0x17
        /*001a*/ 	.short	(.L_11 - .L_10)
.L_10:
        /*001c*/ 	.word	0x00000000
        /*0020*/ 	.short	0x0001
        /*0022*/ 	.short	0x0004
        /*0024*/ 	.byte	0x00, 0xf0, 0x11, 0x00


	//----- nvinfo : EIATTR_KPARAM_INFO
	.align		4
.L_11:
        /*0028*/ 	.byte	0x04, 0x17
        /*002a*/ 	.short	(.L_13 - .L_12)
.L_12:
        /*002c*/ 	.word	0x00000000
        /*0030*/ 	.short	0x0000
        /*0032*/ 	.short	0x0000
        /*0034*/ 	.byte	0x00, 0xf0, 0x11, 0x00


	//----- nvinfo : EIATTR_SPARSE_MMA_MASK
	.align		4
.L_13:
        /*0038*/ 	.byte	0x03, 0x50
        /*003a*/ 	.short	0x0000


	//----- nvinfo : EIATTR_MAXREG_COUNT
	.align		4
        /*003c*/ 	.byte	0x03, 0x1b
        /*003e*/ 	.short	0x00ff


	//----- nvinfo : EIATTR_MERCURY_ISA_VERSION
	.align		4
        /*0040*/ 	.byte	0x03, 0x5f
        /*0042*/ 	.short	0x0101


	//----- nvinfo : EIATTR_VRC_CTA_INIT_COUNT
	.align		4
        /*0044*/ 	.byte	0x02, 0x4a
	.zero		1
	.zero		1


	//----- nvinfo : EIATTR_EXIT_INSTR_OFFSETS
	.align		4
        /*0048*/ 	.byte	0x04, 0x1c
        /*004a*/ 	.short	(.L_15 - .L_14)


	//   ....[0]....
.L_14:
        /*004c*/ 	.word	0x00000060


	//----- nvinfo : EIATTR_CBANK_PARAM_SIZE
	.align		4
.L_15:
        /*0050*/ 	.byte	0x03, 0x19
        /*0052*/ 	.short	0x0010


	//----- nvinfo : EIATTR_PARAM_CBANK
	.align		4
        /*0054*/ 	.byte	0x04, 0x0a
        /*0056*/ 	.short	(.L_17 - .L_16)
	.align		4
.L_16:
        /*0058*/ 	.word	index@(.nv.constant0._Z8DecreaseiiPi)
        /*005c*/ 	.short	0x0380
        /*005e*/ 	.short	0x0010


	//----- nvinfo : EIATTR_SW_WAR
	.align		4
.L_17:
        /*0060*/ 	.byte	0x04, 0x36
        /*0062*/ 	.short	(.L_19 - .L_18)
.L_18:
        /*0064*/ 	.word	0x00000008
.L_19:


//--------------------- .nv.callgraph             --------------------------
	.section	.nv.callgraph,"",@"SHT_CUDA_CALLGRAPH"
	.align	4
	.sectionentsize	8
	.align		4
        /*0000*/ 	.word	0x00000000
	.align		4
        /*0004*/ 	.word	0xffffffff
	.align		4
        /*0008*/ 	.word	0x00000000
	.align		4
        /*000c*/ 	.word	0xfffffffe
	.align		4
        /*0010*/ 	.word	0x00000000
	.align		4
        /*0014*/ 	.word	0xfffffffd
	.align		4
        /*0018*/ 	.word	0x00000000
	.align		4
        /*001c*/ 	.word	0xfffffffc


//--------------------- .text._Z8DecreaseiiPi     --------------------------
	.section	.text._Z8DecreaseiiPi,"ax",@progbits
	.align	128
        .global         _Z8DecreaseiiPi
        .type           _Z8DecreaseiiPi,@function
        .size           _Z8DecreaseiiPi,(.L_x_1 - _Z8DecreaseiiPi)
        .other          _Z8DecreaseiiPi,@"STO_CUDA_ENTRY STV_DEFAULT"
_Z8DecreaseiiPi:
.text._Z8DecreaseiiPi:
[----:B------:R-:W-:Y:S08]  /*0000*/  LDC R1, c[0x0][0x37c] ;  /* 0x0000df00ff017b82 */ /* 0x000ff00000000800 */
[----:B------:R-:W0:Y:S01]  /*0010*/  LDC.64 R4, c[0x0][0x380] ;  /* 0x0000e000ff047b82 */ /* 0x000e220000000a00 */
[----:B------:R-:W1:Y:S07]  /*0020*/  LDCU.64 UR4, c[0x0][0x358] ;  /* 0x00006b00ff0477ac */ /* 0x000e6e0008000a00 */
[----:B------:R-:W1:Y:S01]  /*0030*/  LDC.64 R2, c[0x0][0x388] ;  /* 0x0000e200ff027b82 */ /* 0x000e620000000a00 */
[----:B0-----:R-:W-:-:S05]  /*0040*/  IADD3 R5, PT, PT, R4, -R5, RZ ;  /* 0x8000000504057210 */ /* 0x001fca0007ffe0ff */
[----:B-1----:R-:W-:Y:S01]  /*0050*/  STG.E desc[UR4][R2.64], R5 ;  /* 0x0000000502007986 */ /* 0x002fe2000c101904 */
[----:B------:R-:W-:Y:S05]  /*0060*/  EXIT ;  /* 0x000000000000794d */ /* 0x000fea0003800000 */
.L_x_0:
[----:B------:R-:W-:-:S00]  /*0070*/  BRA `(.L_x_0) ;  /* 0xfffffffc00fc7947 */ /* 0x000fc0000383ffff */
[----:B------:R-:W-:-:S00]  /*0080*/  NOP ;  /* 0x0000000000007918 */ /* 0x000fc00000000000 */
[----:B------:R-:W-:-:S00]  /*0090*/  NOP ;  /* 0x0000000000007918 */ /* 0x000fc00000000000 */
[----:B------:R-:W-:-:S00]  /*00a0*/  NOP ;  /* 0x0000000000007918 */ /* 0x000fc00000000000 */
[----:B------:R-:W-:-:S00]  /*00b0*/  NOP ;  /* 0x0000000000007918 */ /* 0x000fc00000000000 */
[----:B------:R-:W-:-:S00]  /*00c0*/  NOP ;  /* 0x0000000000007918 */ /* 0x000fc00000000000 */
[----:B------:R-:W-:-:S00]  /*00d0*/  NOP ;  /* 0x0000000000007918 */ /* 0x000fc00000000000 */
[----:B------:R-:W-:-:S00]  /*00e0*/  NOP ;  /* 0x0000000000007918 */ /* 0x000fc00000000000 */
[----:B------:R-:W-:-:S00]  /*00f0*/  NOP ;  /* 0x0000000000007918 */ /* 0x000fc00000000000 */
.L_x_1:


//--------------------- .nv.shared.reserved.0     --------------------------
	.section	.nv.shared.reserved.0,"aw",@nobits
	.weak		__nv_reservedSMEM_offset_0_alias
	.size		__nv_reservedSMEM_offset_0_alias, 0, 64
	.other		__nv_reservedSMEM_offset_0_alias,@"STO_CUDA_RESERVED_SHARED STV_DEFAULT"
__nv_reservedSMEM_offset_0_alias:
	.zero		0
	.zero		64


//--------------------- .nv.constant0._Z8DecreaseiiPi --------------------------
	.section	.nv.constant0._Z8DecreaseiiPi,"a",@progbits
	.sectionflags	@""
	.align	4
.nv.constant0._Z8DecreaseiiPi:
	.zero		912


//--------------------- SYMBOLS --------------------------

	.type		.nv.reservedSmem.offset0,@object
	.size		.nv.reservedSmem.offset0,0x4
